	.headerflags	@"EF_CUDA_TEXMODE_UNIFIED EF_CUDA_64BIT_ADDRESS EF_CUDA_ACCELERATORS EF_CUDA_SM90 EF_CUDA_VIRTUAL_SM(EF_CUDA_SM90)"
	.elftype	@"ET_EXEC"


//--------------------- .nv.info                  --------------------------
	.section	.nv.info,"",@"SHT_CUDA_INFO"
	.align	4


	//----- nvinfo : EIATTR_REGCOUNT
	.align		4
        /*0000*/ 	.byte	0x04, 0x2f
        /*0002*/ 	.short	(.L_3 - .L_2)
	.align		4
.L_2:
        /*0004*/ 	.word	index@(triton_poi_fused__native_batch_norm_legit_no_training_7)
        /*0008*/ 	.word	0x00000014


	//----- nvinfo : EIATTR_MIN_STACK_SIZE
	.align		4
.L_3:
        /*000c*/ 	.byte	0x04, 0x12
        /*000e*/ 	.short	(.L_5 - .L_4)
	.align		4
.L_4:
        /*0010*/ 	.word	index@(triton_poi_fused__native_batch_norm_legit_no_training_7)
        /*0014*/ 	.word	0x00000000


	//----- nvinfo : EIATTR_FRAME_SIZE
	.align		4
.L_5:
        /*0018*/ 	.byte	0x04, 0x11
        /*001a*/ 	.short	(.L_7 - .L_6)
	.align		4
.L_6:
        /*001c*/ 	.word	index@(triton_poi_fused__native_batch_norm_legit_no_training_7)
        /*0020*/ 	.word	0x00000000


	//----- nvinfo : EIATTR_MIN_STACK_SIZE
	.align		4
.L_7:
        /*0024*/ 	.byte	0x04, 0x12
        /*0026*/ 	.short	(.L_9 - .L_8)
	.align		4
.L_8:
        /*0028*/ 	.word	index@(triton_poi_fused__native_batch_norm_legit_no_training_7)
        /*002c*/ 	.word	0x00000000
.L_9:


//--------------------- .nv.info.triton_poi_fused__native_batch_norm_legit_no_training_7 --------------------------
	.section	.nv.info.triton_poi_fused__native_batch_norm_legit_no_training_7,"",@"SHT_CUDA_INFO"
	.sectionflags	@""
	.align	4


	//----- nvinfo : EIATTR_CUDA_API_VERSION
	.align		4
        /*0000*/ 	.byte	0x04, 0x37
        /*0002*/ 	.short	(.L_11 - .L_10)
.L_10:
        /*0004*/ 	.word	0x0000007c


	//----- nvinfo : EIATTR_KPARAM_INFO
	.align		4
.L_11:
        /*0008*/ 	.byte	0x04, 0x17
        /*000a*/ 	.short	(.L_13 - .L_12)
.L_12:
        /*000c*/ 	.word	0x00000000
        /*0010*/ 	.short	0x0006
        /*0012*/ 	.short	0x0030
        /*0014*/ 	.byte	0x00, 0xf0, 0x11, 0x00


	//----- nvinfo : EIATTR_KPARAM_INFO
	.align		4
.L_13:
        /*0018*/ 	.byte	0x04, 0x17
        /*001a*/ 	.short	(.L_15 - .L_14)
.L_14:
        /*001c*/ 	.word	0x00000000
        /*0020*/ 	.short	0x0005
        /*0022*/ 	.short	0x0028
        /*0024*/ 	.byte	0x00, 0xf4, 0x21, 0x00


	//----- nvinfo : EIATTR_KPARAM_INFO
	.align		4
.L_15:
        /*0028*/ 	.byte	0x04, 0x17
        /*002a*/ 	.short	(.L_17 - .L_16)
.L_16:
        /*002c*/ 	.word	0x00000000
        /*0030*/ 	.short	0x0004
        /*0032*/ 	.short	0x0020
        /*0034*/ 	.byte	0x00, 0xf4, 0x21, 0x00


	//----- nvinfo : EIATTR_KPARAM_INFO
	.align		4
.L_17:
        /*0038*/ 	.byte	0x04, 0x17
        /*003a*/ 	.short	(.L_19 - .L_18)
.L_18:
        /*003c*/ 	.word	0x00000000
        /*0040*/ 	.short	0x0003
        /*0042*/ 	.short	0x0018
        /*0044*/ 	.byte	0x00, 0xf4, 0x21, 0x00


	//----- nvinfo : EIATTR_KPARAM_INFO
	.align		4
.L_19:
        /*0048*/ 	.byte	0x04, 0x17
        /*004a*/ 	.short	(.L_21 - .L_20)
.L_20:
        /*004c*/ 	.word	0x00000000
        /*0050*/ 	.short	0x0002
        /*0052*/ 	.short	0x0010
        /*0054*/ 	.byte	0x00, 0xf4, 0x21, 0x00


	//----- nvinfo : EIATTR_KPARAM_INFO
	.align		4
.L_21:
        /*0058*/ 	.byte	0x04, 0x17
        /*005a*/ 	.short	(.L_23 - .L_22)
.L_22:
        /*005c*/ 	.word	0x00000000
        /*0060*/ 	.short	0x0001
        /*0062*/ 	.short	0x0008
        /*0064*/ 	.byte	0x00, 0xf4, 0x21, 0x00


	//----- nvinfo : EIATTR_KPARAM_INFO
	.align		4
.L_23:
        /*0068*/ 	.byte	0x04, 0x17
        /*006a*/ 	.short	(.L_25 - .L_24)
.L_24:
        /*006c*/ 	.word	0x00000000
        /*0070*/ 	.short	0x0000
        /*0072*/ 	.short	0x0000
        /*0074*/ 	.byte	0x00, 0xf4, 0x21, 0x00


	//----- nvinfo : EIATTR_SPARSE_MMA_MASK
	.align		4
.L_25:
        /*0078*/ 	.byte	0x03, 0x50
        /*007a*/ 	.short	0x0000


	//----- nvinfo : EIATTR_MAXREG_COUNT
	.align		4
        /*007c*/ 	.byte	0x03, 0x1b
        /*007e*/ 	.short	0x00ff


	//----- nvinfo : EIATTR_EXIT_INSTR_OFFSETS
	.align		4
        /*0080*/ 	.byte	0x04, 0x1c
        /*0082*/ 	.short	(.L_27 - .L_26)


	//   ....[0]....
.L_26:
        /*0084*/ 	.word	0x00000310


	//   ....[1]....
        /*0088*/ 	.word	0x00000330


	//----- nvinfo : EIATTR_REQNTID
	.align		4
.L_27:
        /*008c*/ 	.byte	0x04, 0x10
        /*008e*/ 	.short	(.L_29 - .L_28)
.L_28:
        /*0090*/ 	.word	0x00000020
        /*0094*/ 	.word	0x00000001
        /*0098*/ 	.word	0x00000001


	//----- nvinfo : EIATTR_CBANK_PARAM_SIZE
	.align		4
.L_29:
        /*009c*/ 	.byte	0x03, 0x19
        /*009e*/ 	.short	0x0034


	//----- nvinfo : EIATTR_PARAM_CBANK
	.align		4
        /*00a0*/ 	.byte	0x04, 0x0a
        /*00a2*/ 	.short	(.L_31 - .L_30)
	.align		4
.L_30:
        /*00a4*/ 	.word	index@(.nv.constant0.triton_poi_fused__native_batch_norm_legit_no_training_7)
        /*00a8*/ 	.short	0x0210
        /*00aa*/ 	.short	0x0034


	//----- nvinfo : EIATTR_SW_WAR
	.align		4
.L_31:
        /*00ac*/ 	.byte	0x04, 0x36
        /*00ae*/ 	.short	(.L_33 - .L_32)
.L_32:
        /*00b0*/ 	.word	0x00000008
.L_33:


//--------------------- .nv.callgraph             --------------------------
	.section	.nv.callgraph,"",@"SHT_CUDA_CALLGRAPH"
	.align	4
	.sectionentsize	8
	.align		4
        /*0000*/ 	.word	0x00000000
	.align		4
        /*0004*/ 	.word	0xffffffff
	.align		4
        /*0008*/ 	.word	0x00000000
	.align		4
        /*000c*/ 	.word	0xfffffffe
	.align		4
        /*0010*/ 	.word	0x00000000
	.align		4
        /*0014*/ 	.word	0xfffffffd
	.align		4
        /*0018*/ 	.word	0x00000000
	.align		4
        /*001c*/ 	.word	0xfffffffc


//--------------------- .nv.constant4             --------------------------
	.section	.nv.constant4,"a",@progbits
	.align	8
	.align		8
.nv.constant4:
        /*0000*/ 	.dword	_$_str
	.align		8
        /*0008*/ 	.dword	_$_str_$_2


//--------------------- .text.triton_poi_fused__native_batch_norm_legit_no_training_7 --------------------------
	.section	.text.triton_poi_fused__native_batch_norm_legit_no_training_7,"ax",@progbits
	.align	128
        .global         triton_poi_fused__native_batch_norm_legit_no_training_7
        .type           triton_poi_fused__native_batch_norm_legit_no_training_7,@function
        .size           triton_poi_fused__native_batch_norm_legit_no_training_7,(.L_x_1 - triton_poi_fused__native_batch_norm_legit_no_training_7)
        .other          triton_poi_fused__native_batch_norm_legit_no_training_7,@"STO_CUDA_ENTRY STV_DEFAULT"
triton_poi_fused__native_batch_norm_legit_no_training_7:
.text.triton_poi_fused__native_batch_norm_legit_no_training_7:
[----:B------:R-:W0:Y:S01]  /*0000*/  LDC R1, c[0x0][0x28] ;  /* 0x00000a00ff017b82 */ /* 0x000e220000000800 */
[----:B------:R-:W1:Y:S07]  /*0010*/  S2R R16, SR_TID.X ;  /* 0x0000000000107919 */ /* 0x000e6e0000002100 */
[----:B------:R-:W2:Y:S01]  /*0020*/  LDC.64 R6, c[0x0][0x220] ;  /* 0x00008800ff067b82 */ /* 0x000ea20000000a00 */
[----:B------:R-:W-:Y:S01]  /*0030*/  HFMA2.MMA R12, -RZ, RZ, 0, 0 ;  /* 0x00000000ff0c7435 */ /* 0x000fe200000001ff */
[----:B------:R-:W-:Y:S01]  /*0040*/  ULDC.64 UR4, c[0x0][0x208] ;  /* 0x0000820000047ab9 */ /* 0x000fe20000000a00 */
[----:B------:R-:W3:Y:S05]  /*0050*/  S2R R13, SR_CTAID.X ;  /* 0x00000000000d7919 */ /* 0x000eea0000002500 */
[----:B------:R-:W4:Y:S08]  /*0060*/  LDC.64 R4, c[0x0][0x218] ;  /* 0x00008600ff047b82 */ /* 0x000f300000000a00 */
[----:B------:R-:W5:Y:S08]  /*0070*/  LDC.64 R8, c[0x0][0x228] ;  /* 0x00008a00ff087b82 */ /* 0x000f700000000a00 */
[----:B------:R-:W5:Y:S01]  /*0080*/  LDC.64 R10, c[0x0][0x230] ;  /* 0x00008c00ff0a7b82 */ /* 0x000f620000000a00 */
[----:B-1----:R-:W-:-:S02]  /*0090*/  LOP3.LUT R0, R16, 0x7, RZ, 0xc0, !PT ;  /* 0x0000000710007812 */ /* 0x002fc400078ec0ff */
[----:B---3--:R-:W-:Y:S02]  /*00a0*/  SHF.R.U32.HI R2, RZ, 0x1c, R13 ;  /* 0x0000001cff027819 */ /* 0x008fe4000001160d */
[----:B------:R-:W-:Y:S02]  /*00b0*/  LEA R13, R13, R0, 0x3 ;  /* 0x000000000d0d7211 */ /* 0x000fe400078e18ff */
[----:B------:R-:W-:Y:S02]  /*00c0*/  SGXT.U32 R0, R2, 0x1 ;  /* 0x000000010200781a */ /* 0x000fe40000000000 */
[----:B------:R-:W-:Y:S01]  /*00d0*/  ISETP.GE.AND P0, PT, R13, 0x8, PT ;  /* 0x000000080d00780c */ /* 0x000fe20003f06270 */
[----:B------:R-:W1:Y:S01]  /*00e0*/  LDC.64 R2, c[0x0][0x210] ;  /* 0x00008400ff027b82 */ /* 0x000e620000000a00 */
[----:B------:R-:W-:-:S04]  /*00f0*/  IADD3 R0, R13, R0, RZ ;  /* 0x000000000d007210 */ /* 0x000fc80007ffe0ff */
[----:B------:R-:W-:-:S05]  /*0100*/  LOP3.LUT R0, R0, 0xfffffffe, RZ, 0xc0, !PT ;  /* 0xfffffffe00007812 */ /* 0x000fca00078ec0ff */
[----:B------:R-:W-:-:S04]  /*0110*/  IMAD.IADD R15, R13, 0x1, -R0 ;  /* 0x000000010d0f7824 */ /* 0x000fc800078e0a00 */
[----:B--2---:R-:W-:-:S05]  /*0120*/  IMAD.WIDE R6, R15, 0x4, R6 ;  /* 0x000000040f067825 */ /* 0x004fca00078e0206 */
[----:B------:R5:W2:Y:S01]  /*0130*/  @!P0 LDG.E.EL R12, desc[UR4][R6.64] ;  /* 0x00000004060c8981 */ /* 0x000aa2000c2e1900 */
[----:B------:R-:W-:Y:S01]  /*0140*/  IMAD.MOV.U32 R0, RZ, RZ, RZ ;  /* 0x000000ffff007224 */ /* 0x000fe200078e00ff */
[----:B------:R-:W-:Y:S01]  /*0150*/  MOV R17, RZ ;  /* 0x000000ff00117202 */ /* 0x000fe20000000f00 */
[----:B----4-:R-:W-:-:S04]  /*0160*/  IMAD.WIDE R4, R15, 0x4, R4 ;  /* 0x000000040f047825 */ /* 0x010fc800078e0204 */
[----:B-1----:R-:W-:Y:S01]  /*0170*/  IMAD.WIDE R2, R13, 0x4, R2 ;  /* 0x000000040d027825 */ /* 0x002fe200078e0202 */
[----:B------:R1:W3:Y:S03]  /*0180*/  @!P0 LDG.E.EL R17, desc[UR4][R4.64] ;  /* 0x0000000404118981 */ /* 0x0002e6000c2e1900 */
[C---:B-----5:R-:W-:Y:S01]  /*0190*/  IMAD.WIDE R6, R15.reuse, 0x4, R8 ;  /* 0x000000040f067825 */ /* 0x060fe200078e0208 */
[----:B------:R4:W3:Y:S03]  /*01a0*/  @!P0 LDG.E R0, desc[UR4][R2.64] ;  /* 0x0000000402008981 */ /* 0x0008e6000c1e1900 */
[----:B0-----:R-:W-:Y:S01]  /*01b0*/  IMAD.WIDE R8, R15, 0x4, R10 ;  /* 0x000000040f087825 */ /* 0x001fe200078e020a */
[----:B------:R-:W-:-:S06]  /*01c0*/  CS2R R10, SRZ ;  /* 0x00000000000a7805 */ /* 0x000fcc000001ff00 */
[----:B------:R-:W5:Y:S01]  /*01d0*/  @!P0 LDG.E.EL R10, desc[UR4][R6.64] ;  /* 0x00000004060a8981 */ /* 0x000f62000c2e1900 */
[----:B-1----:R-:W-:Y:S01]  /*01e0*/  HFMA2.MMA R5, -RZ, RZ, 1.625, 0 ;  /* 0x3e800000ff057435 */ /* 0x002fe200000001ff */
[----:B----4-:R-:W0:Y:S02]  /*01f0*/  LDC.64 R2, c[0x0][0x238] ;  /* 0x00008e00ff027b82 */ /* 0x010e240000000a00 */
[----:B------:R-:W5:Y:S01]  /*0200*/  @!P0 LDG.E.EL R11, desc[UR4][R8.64] ;  /* 0x00000004080b8981 */ /* 0x000f62000c2e1900 */
[----:B0-----:R-:W-:-:S04]  /*0210*/  IMAD.WIDE R2, R13, 0x4, R2 ;  /* 0x000000040d027825 */ /* 0x001fc800078e0202 */
[----:B--2---:R-:W-:-:S04]  /*0220*/  FADD R12, R12, 9.9999997473787516356e-06 ;  /* 0x3727c5ac0c0c7421 */ /* 0x004fc80000000000 */
[----:B------:R-:W0:Y:S02]  /*0230*/  MUFU.SQRT R14, R12 ;  /* 0x0000000c000e7308 */ /* 0x000e240000002000 */
[C---:B0-----:R-:W-:Y:S02]  /*0240*/  FSETP.GT.AND P0, PT, R14.reuse, 8.50705917302346158658e+37, PT ;  /* 0x7e8000000e00780b */ /* 0x041fe40003f04000 */
[----:B------:R-:W-:-:S11]  /*0250*/  FSETP.GEU.AND P1, PT, R14, 1.175494350822287508e-38, PT ;  /* 0x008000000e00780b */ /* 0x000fd60003f2e000 */
[----:B------:R-:W-:-:S04]  /*0260*/  @P0 FMUL R14, R14, 0.25 ;  /* 0x3e8000000e0e0820 */ /* 0x000fc80000400000 */
[----:B------:R-:W-:Y:S01]  /*0270*/  @!P1 FMUL R14, R14, 16777216 ;  /* 0x4b8000000e0e9820 */ /* 0x000fe20000400000 */
[----:B------:R-:W-:-:S05]  /*0280*/  FSEL R5, R5, 1, P0 ;  /* 0x3f80000005057808 */ /* 0x000fca0000000000 */
[----:B------:R-:W0:Y:S01]  /*0290*/  MUFU.RCP R14, R14 ;  /* 0x0000000e000e7308 */ /* 0x000e220000001000 */
[----:B------:R-:W-:Y:S01]  /*02a0*/  LOP3.LUT P0, RZ, R16, 0x18, RZ, 0xc0, !PT ;  /* 0x0000001810ff7812 */ /* 0x000fe2000780c0ff */
[----:B------:R-:W-:-:S03]  /*02b0*/  @!P1 FMUL R5, R5, 16777216 ;  /* 0x4b80000005059820 */ /* 0x000fc60000400000 */
[----:B------:R-:W-:Y:S01]  /*02c0*/  ISETP.LT.AND P0, PT, R13, 0x8, !P0 ;  /* 0x000000080d00780c */ /* 0x000fe20004701270 */
[----:B---3--:R-:W-:Y:S01]  /*02d0*/  FADD R0, -R17, R0 ;  /* 0x0000000011007221 */ /* 0x008fe20000000100 */
[----:B0-----:R-:W-:-:S04]  /*02e0*/  FMUL R5, R14, R5 ;  /* 0x000000050e057220 */ /* 0x001fc80000400000 */
[----:B------:R-:W-:-:S04]  /*02f0*/  FMUL R0, R0, R5 ;  /* 0x0000000500007220 */ /* 0x000fc80000400000 */
[----:B-----5:R-:W-:-:S03]  /*0300*/  FFMA R11, R0, R10, R11 ;  /* 0x0000000a000b7223 */ /* 0x020fc6000000000b */
[----:B------:R-:W-:Y:S05]  /*0310*/  @!P0 EXIT ;  /* 0x000000000000894d */ /* 0x000fea0003800000 */
[----:B------:R-:W-:Y:S01]  /*0320*/  STG.E desc[UR4][R2.64], R11 ;  /* 0x0000000b02007986 */ /* 0x000fe2000c101904 */
[----:B------:R-:W-:Y:S05]  /*0330*/  EXIT ;  /* 0x000000000000794d */ /* 0x000fea0003800000 */
.L_x_0:
[----:B------:R-:W-:-:S00]  /*0340*/  BRA `(.L_x_0) ;  /* 0xfffffffc00fc7947 */ /* 0x000fc0000383ffff */
[----:B------:R-:W-:-:S00]  /*0350*/  NOP ;  /* 0x0000000000007918 */ /* 0x000fc00000000000 */
        /* <DEDUP_REMOVED lines=10> */
.L_x_1:


//--------------------- .nv.global.init           --------------------------
	.section	.nv.global.init,"aw",@progbits
.nv.global.init:
	.type		_$_str,@object
	.size		_$_str,(_$_str_$_2 - _$_str)
_$_str:
        /*0000*/ 	.byte	0x5f, 0x5f, 0x43, 0x55, 0x44, 0x41, 0x5f, 0x46, 0x54, 0x5a, 0x00
	.type		_$_str_$_2,@object
	.size		_$_str_$_2,(.L_1 - _$_str_$_2)
_$_str_$_2:
        /*000b*/ 	.byte	0x5f, 0x5f, 0x43, 0x55, 0x44, 0x41, 0x5f, 0x50, 0x52, 0x45, 0x43, 0x5f, 0x53, 0x51, 0x52, 0x54
        /*001b*/ 	.byte	0x00
.L_1:


//--------------------- .nv.constant0.triton_poi_fused__native_batch_norm_legit_no_training_7 --------------------------
	.section	.nv.constant0.triton_poi_fused__native_batch_norm_legit_no_training_7,"a",@progbits
	.sectionflags	@""
	.align	4
.nv.constant0.triton_poi_fused__native_batch_norm_legit_no_training_7:
	.zero		580
